//
// Generated by NVIDIA NVVM Compiler
//
// Compiler Build ID: CL-36424714
// Cuda compilation tools, release 13.0, V13.0.88
// Based on NVVM 20.0.0
//

.version 9.0
.target sm_100
.address_size 64

	// .globl	_Z17placeholderKernelv

.visible .entry _Z17placeholderKernelv()
{


	ret;

}


// ===== COMPILED SASS (sm_100) =====

	.target	sm_100

	.elftype	@"ET_EXEC"


//--------------------- .note.nv.tkinfo           --------------------------
	.section	.note.nv.tkinfo,"",@"SHT_NOTE"
	.sectionflags	@"SHF_NOTE_NV_TKINFO"
	.tkinfo
        /*0018*/ 	.word	0x00000002
        /*0030*/ 	.string	""
        /*0030*/ 	.string	"ptxas"
        /*0030*/ 	.string	"Cuda compilation tools, release 13.0, V13.0.88"
        /*0030*/ 	.string	"Build cuda_13.0.r13.0/compiler.36424714_0"
        /*0030*/ 	.string	"-arch sm_100 -m 64 "



//--------------------- .note.nv.cuinfo           --------------------------
	.section	.note.nv.cuinfo,"",@"SHT_NOTE"
	.sectionflags	@"SHF_NOTE_NV_CUINFO"
        /*0018*/ 	.short	0x0002
        /*001a*/ 	.short	0x0064
        /*001c*/ 	.short	0x0082
	.zero		2


//--------------------- .nv.info                  --------------------------
	.section	.nv.info,"",@"SHT_CUDA_INFO"
	.align	4


	//----- nvinfo : EIATTR_REGCOUNT
	.align		4
        /*0000*/ 	.byte	0x04, 0x2f
        /*0002*/ 	.short	(.L_1 - .L_0)
	.align		4
.L_0:
        /*0004*/ 	.word	index@(_Z17placeholderKernelv)
        /*0008*/ 	.word	0x00000004


	//----- nvinfo : EIATTR_FRAME_SIZE
	.align		4
.L_1:
        /*000c*/ 	.byte	0x04, 0x11
        /*000e*/ 	.short	(.L_3 - .L_2)
	.align		4
.L_2:
        /*0010*/ 	.word	index@(_Z17placeholderKernelv)
        /*0014*/ 	.word	0x00000000


	//----- nvinfo : EIATTR_MIN_STACK_SIZE
	.align		4
.L_3:
        /*0018*/ 	.byte	0x04, 0x12
        /*001a*/ 	.short	(.L_5 - .L_4)
	.align		4
.L_4:
        /*001c*/ 	.word	index@(_Z17placeholderKernelv)
        /*0020*/ 	.word	0x00000000
.L_5:


//--------------------- .nv.compat                --------------------------
	.section	.nv.compat,"",@"SHT_CUDA_COMPAT_INFO"
	.align	4
        /*0000*/ 	.byte	0x02, 0x09, 0x00, 0x00, 0x02, 0x02, 0x01, 0x00, 0x02, 0x05, 0x05, 0x00, 0x03, 0x07, 0x01, 0x01
        /*0010*/ 	.byte	0x02, 0x03, 0x00, 0x00, 0x02, 0x06, 0x01, 0x00, 0x04, 0x0b, 0x08, 0x00, 0x09, 0x00, 0x00, 0x00
        /*0020*/ 	.byte	0x00, 0x00, 0x00, 0x00


//--------------------- .nv.info._Z17placeholderKernelv --------------------------
	.section	.nv.info._Z17placeholderKernelv,"",@"SHT_CUDA_INFO"
	.sectionflags	@""
	.align	4


	//----- nvinfo : EIATTR_CUDA_API_VERSION
	.align		4
        /*0000*/ 	.byte	0x04, 0x37
        /*0002*/ 	.short	(.L_7 - .L_6)
.L_6:
        /*0004*/ 	.word	0x00000082


	//----- nvinfo : EIATTR_SPARSE_MMA_MASK
	.align		4
.L_7:
        /*0008*/ 	.byte	0x03, 0x50
        /*000a*/ 	.short	0x0000


	//----- nvinfo : EIATTR_MAXREG_COUNT
	.align		4
        /*000c*/ 	.byte	0x03, 0x1b
        /*000e*/ 	.short	0x00ff


	//----- nvinfo : EIATTR_MERCURY_ISA_VERSION
	.align		4
        /*0010*/ 	.byte	0x03, 0x5f
        /*0012*/ 	.short	0x0101


	//----- nvinfo : EIATTR_VRC_CTA_INIT_COUNT
	.align		4
        /*0014*/ 	.byte	0x02, 0x4a
	.zero		1
	.zero		1


	//----- nvinfo : EIATTR_EXIT_INSTR_OFFSETS
	.align		4
        /*0018*/ 	.byte	0x04, 0x1c
        /*001a*/ 	.short	(.L_9 - .L_8)


	//   ....[0]....
.L_8:
        /*001c*/ 	.word	0x00000010


	//----- nvinfo : EIATTR_SW_WAR
	.align		4
.L_9:
        /*0020*/ 	.byte	0x04, 0x36
        /*0022*/ 	.short	(.L_11 - .L_10)
.L_10:
        /*0024*/ 	.word	0x00000008
.L_11:


//--------------------- .nv.callgraph             --------------------------
	.section	.nv.callgraph,"",@"SHT_CUDA_CALLGRAPH"
	.align	4
	.sectionentsize	8
	.align		4
        /*0000*/ 	.word	0x00000000
	.align		4
        /*0004*/ 	.word	0xffffffff
	.align		4
        /*0008*/ 	.word	0x00000000
	.align		4
        /*000c*/ 	.word	0xfffffffe
	.align		4
        /*0010*/ 	.word	0x00000000
	.align		4
        /*0014*/ 	.word	0xfffffffd
	.align		4
        /*0018*/ 	.word	0x00000000
	.align		4
        /*001c*/ 	.word	0xfffffffc


//--------------------- .text._Z17placeholderKernelv --------------------------
	.section	.text._Z17placeholderKernelv,"ax",@progbits
	.align	128
        .global         _Z17placeholderKernelv
        .type           _Z17placeholderKernelv,@function
        .size           _Z17placeholderKernelv,(.L_x_1 - _Z17placeholderKernelv)
        .other          _Z17placeholderKernelv,@"STO_CUDA_ENTRY STV_DEFAULT"
_Z17placeholderKernelv:
.text._Z17placeholderKernelv:
[----:B------:R-:W-:Y:S01]  /*0000*/  LDC R1, c[0x0][0x37c] ;  /* 0x0000df00ff017b82 */ /* 0x000fe20000000800 */
[----:B------:R-:W-:Y:S05]  /*0010*/  EXIT ;  /* 0x000000000000794d */ /* 0x000fea0003800000 */
.L_x_0:
[----:B------:R-:W-:-:S00]  /*0020*/  BRA `(.L_x_0) ;  /* 0xfffffffc00fc7947 */ /* 0x000fc0000383ffff */
[----:B------:R-:W-:-:S00]  /*0030*/  NOP ;  /* 0x0000000000007918 */ /* 0x000fc00000000000 */
        /* <DEDUP_REMOVED lines=12> */
.L_x_1:


//--------------------- .nv.shared.reserved.0     --------------------------
	.section	.nv.shared.reserved.0,"aw",@nobits
	.weak		__nv_reservedSMEM_offset_0_alias
	.size		__nv_reservedSMEM_offset_0_alias, 0, 64
	.other		__nv_reservedSMEM_offset_0_alias,@"STO_CUDA_RESERVED_SHARED STV_DEFAULT"
__nv_reservedSMEM_offset_0_alias:
	.zero		0
	.zero		64


//--------------------- .nv.constant0._Z17placeholderKernelv --------------------------
	.section	.nv.constant0._Z17placeholderKernelv,"a",@progbits
	.sectionflags	@""
	.align	4
.nv.constant0._Z17placeholderKernelv:
	.zero		896


//--------------------- SYMBOLS --------------------------

	.type		.nv.reservedSmem.offset0,@object
	.size		.nv.reservedSmem.offset0,0x4
